//
// Generated by NVIDIA NVVM Compiler
//
// Compiler Build ID: CL-36424714
// Cuda compilation tools, release 13.0, V13.0.88
// Based on NVVM 20.0.0
//

.version 9.0
.target sm_100
.address_size 64

	// .globl	kernel
.extern .func  (.param .b32 func_retval0) vprintf
(
	.param .b64 vprintf_param_0,
	.param .b64 vprintf_param_1
)
;
.global .align 1 .b8 $str[97] = {116, 104, 114, 101, 97, 100, 32, 105, 100, 58, 37, 100, 32, 9, 98, 108, 111, 99, 107, 32, 105, 100, 46, 120, 58, 37, 100, 32, 9, 98, 108, 111, 99, 107, 32, 105, 100, 46, 121, 58, 37, 100, 32, 9, 116, 104, 114, 101, 97, 100, 32, 103, 108, 111, 98, 97, 108, 32, 105, 100, 58, 37, 100, 32, 9, 119, 97, 114, 112, 32, 105, 100, 58, 37, 100, 32, 9, 98, 108, 111, 99, 107, 32, 103, 108, 111, 98, 97, 108, 32, 105, 100, 58, 37, 100, 10};

.visible .entry kernel()
{
	.local .align 8 .b8 	__local_depot0[24];
	.reg .b64 	%SP;
	.reg .b64 	%SPL;
	.reg .b32 	%r<14>;
	.reg .b64 	%rd<5>;

	mov.u64 	%SPL, __local_depot0;
	cvta.local.u64 	%SP, %SPL;
	add.u64 	%rd1, %SP, 0;
	add.u64 	%rd2, %SPL, 0;
	mov.u32 	%r1, %ctaid.y;
	mov.u32 	%r2, %nctaid.x;
	mul.lo.s32 	%r3, %r1, %r2;
	mov.u32 	%r4, %ntid.y;
	mov.u32 	%r5, %ctaid.x;
	mov.u32 	%r6, %ntid.x;
	mov.u32 	%r7, %tid.x;
	mad.lo.s32 	%r8, %r5, %r6, %r7;
	mad.lo.s32 	%r9, %r3, %r4, %r8;
	shr.u32 	%r10, %r7, 5;
	add.s32 	%r11, %r3, %r5;
	st.local.v2.u32 	[%rd2], {%r7, %r5};
	st.local.v2.u32 	[%rd2+8], {%r1, %r9};
	st.local.v2.u32 	[%rd2+16], {%r10, %r11};
	mov.u64 	%rd3, $str;
	cvta.global.u64 	%rd4, %rd3;
	{ // callseq 0, 0
	.param .b64 param0;
	st.param.b64 	[param0], %rd4;
	.param .b64 param1;
	st.param.b64 	[param1], %rd1;
	.param .b32 retval0;
	call.uni (retval0), 
	vprintf, 
	(
	param0, 
	param1
	);
	ld.param.b32 	%r12, [retval0];
	} // callseq 0
	ret;

}


// ===== COMPILED SASS (sm_100) =====

	.target	sm_100

	.elftype	@"ET_EXEC"


//--------------------- .note.nv.tkinfo           --------------------------
	.section	.note.nv.tkinfo,"",@"SHT_NOTE"
	.sectionflags	@"SHF_NOTE_NV_TKINFO"
	.tkinfo
        /*0018*/ 	.word	0x00000002
        /*0030*/ 	.string	""
        /*0030*/ 	.string	"ptxas"
        /*0030*/ 	.string	"Cuda compilation tools, release 13.0, V13.0.88"
        /*0030*/ 	.string	"Build cuda_13.0.r13.0/compiler.36424714_0"
        /*0030*/ 	.string	"-arch sm_100 -m 64 "



//--------------------- .note.nv.cuinfo           --------------------------
	.section	.note.nv.cuinfo,"",@"SHT_NOTE"
	.sectionflags	@"SHF_NOTE_NV_CUINFO"
        /*0018*/ 	.short	0x0002
        /*001a*/ 	.short	0x0064
        /*001c*/ 	.short	0x0082
	.zero		2


//--------------------- .nv.info                  --------------------------
	.section	.nv.info,"",@"SHT_CUDA_INFO"
	.align	4


	//----- nvinfo : EIATTR_REGCOUNT
	.align		4
        /*0000*/ 	.byte	0x04, 0x2f
        /*0002*/ 	.short	(.L_2 - .L_1)
	.align		4
.L_1:
        /*0004*/ 	.word	index@(kernel)
        /*0008*/ 	.word	0x00000018


	//----- nvinfo : EIATTR_FRAME_SIZE
	.align		4
.L_2:
        /*000c*/ 	.byte	0x04, 0x11
        /*000e*/ 	.short	(.L_4 - .L_3)
	.align		4
.L_3:
        /*0010*/ 	.word	index@(kernel)
        /*0014*/ 	.word	0x00000018


	//----- nvinfo : EIATTR_MIN_STACK_SIZE
	.align		4
.L_4:
        /*0018*/ 	.byte	0x04, 0x12
        /*001a*/ 	.short	(.L_6 - .L_5)
	.align		4
.L_5:
        /*001c*/ 	.word	index@(kernel)
        /*0020*/ 	.word	0x00000018
.L_6:


//--------------------- .nv.compat                --------------------------
	.section	.nv.compat,"",@"SHT_CUDA_COMPAT_INFO"
	.align	4
        /*0000*/ 	.byte	0x02, 0x09, 0x00, 0x00, 0x02, 0x02, 0x01, 0x00, 0x02, 0x05, 0x05, 0x00, 0x03, 0x07, 0x01, 0x01
        /*0010*/ 	.byte	0x02, 0x03, 0x00, 0x00, 0x02, 0x06, 0x01, 0x00, 0x04, 0x0b, 0x08, 0x00, 0x09, 0x00, 0x00, 0x00
        /*0020*/ 	.byte	0x00, 0x00, 0x00, 0x00


//--------------------- .nv.info.kernel           --------------------------
	.section	.nv.info.kernel,"",@"SHT_CUDA_INFO"
	.sectionflags	@""
	.align	4


	//----- nvinfo : EIATTR_CUDA_API_VERSION
	.align		4
        /*0000*/ 	.byte	0x04, 0x37
        /*0002*/ 	.short	(.L_8 - .L_7)
.L_7:
        /*0004*/ 	.word	0x00000082


	//----- nvinfo : EIATTR_SPARSE_MMA_MASK
	.align		4
.L_8:
        /*0008*/ 	.byte	0x03, 0x50
        /*000a*/ 	.short	0x0000


	//----- nvinfo : EIATTR_MAXREG_COUNT
	.align		4
        /*000c*/ 	.byte	0x03, 0x1b
        /*000e*/ 	.short	0x00ff


	//----- nvinfo : EIATTR_EXTERNS
	.align		4
        /*0010*/ 	.byte	0x04, 0x0f
        /*0012*/ 	.short	(.L_10 - .L_9)


	//   ....[0]....
	.align		4
.L_9:
        /*0014*/ 	.word	index@(vprintf)


	//----- nvinfo : EIATTR_MERCURY_ISA_VERSION
	.align		4
.L_10:
        /*0018*/ 	.byte	0x03, 0x5f
        /*001a*/ 	.short	0x0101


	//----- nvinfo : EIATTR_VRC_CTA_INIT_COUNT
	.align		4
        /*001c*/ 	.byte	0x02, 0x4a
	.zero		1
	.zero		1


	//----- nvinfo : EIATTR_SYSCALL_OFFSETS
	.align		4
        /*0020*/ 	.byte	0x04, 0x46
        /*0022*/ 	.short	(.L_12 - .L_11)


	//   ....[0]....
.L_11:
        /*0024*/ 	.word	0x000001a0


	//----- nvinfo : EIATTR_EXIT_INSTR_OFFSETS
	.align		4
.L_12:
        /*0028*/ 	.byte	0x04, 0x1c
        /*002a*/ 	.short	(.L_14 - .L_13)


	//   ....[0]....
.L_13:
        /*002c*/ 	.word	0x000001b0


	//----- nvinfo : EIATTR_SW_WAR
	.align		4
.L_14:
        /*0030*/ 	.byte	0x04, 0x36
        /*0032*/ 	.short	(.L_16 - .L_15)
.L_15:
        /*0034*/ 	.word	0x00000008
.L_16:


//--------------------- .nv.callgraph             --------------------------
	.section	.nv.callgraph,"",@"SHT_CUDA_CALLGRAPH"
	.align	4
	.sectionentsize	8
	.align		4
        /*0000*/ 	.word	0x00000000
	.align		4
        /*0004*/ 	.word	0xffffffff
	.align		4
        /*0008*/ 	.word	index@(kernel)
	.align		4
        /*000c*/ 	.word	index@(vprintf)
	.align		4
        /*0010*/ 	.word	0x00000000
	.align		4
        /*0014*/ 	.word	0xfffffffe
	.align		4
        /*0018*/ 	.word	0x00000000
	.align		4
        /*001c*/ 	.word	0xfffffffd
	.align		4
        /*0020*/ 	.word	0x00000000
	.align		4
        /*0024*/ 	.word	0xfffffffc


//--------------------- .nv.constant4             --------------------------
	.section	.nv.constant4,"a",@progbits
	.align	8
	.align		8
.nv.constant4:
        /*0000*/ 	.dword	vprintf
	.align		8
        /*0008*/ 	.dword	$str


//--------------------- .text.kernel              --------------------------
	.section	.text.kernel,"ax",@progbits
	.align	128
        .global         kernel
        .type           kernel,@function
        .size           kernel,(.L_x_2 - kernel)
        .other          kernel,@"STO_CUDA_ENTRY STV_DEFAULT"
kernel:
.text.kernel:
[----:B------:R-:W0:Y:S01]  /*0000*/  LDC R1, c[0x0][0x37c] ;  /* 0x0000df00ff017b82 */ /* 0x000e220000000800 */
[----:B------:R-:W1:Y:S01]  /*0010*/  S2R R10, SR_CTAID.Y ;  /* 0x00000000000a7919 */ /* 0x000e620000002600 */
[----:B------:R-:W2:Y:S01]  /*0020*/  LDCU UR5, c[0x0][0x2fc] ;  /* 0x00005f80ff0577ac */ /* 0x000ea20008000800 */
[----:B0-----:R-:W-:Y:S01]  /*0030*/  VIADD R1, R1, 0xffffffe8 ;  /* 0xffffffe801017836 */ /* 0x001fe20000000000 */
[----:B------:R-:W0:Y:S01]  /*0040*/  S2R R13, SR_CTAID.X ;  /* 0x00000000000d7919 */ /* 0x000e220000002500 */
[----:B------:R-:W1:Y:S01]  /*0050*/  LDCU UR4, c[0x0][0x370] ;  /* 0x00006e00ff0477ac */ /* 0x000e620008000800 */
[----:B------:R-:W3:Y:S01]  /*0060*/  S2R R12, SR_TID.X ;  /* 0x00000000000c7919 */ /* 0x000ee20000002100 */
[----:B------:R-:W4:Y:S01]  /*0070*/  LDCU UR6, c[0x0][0x364] ;  /* 0x00006c80ff0677ac */ /* 0x000f220008000800 */
[----:B------:R-:W3:Y:S01]  /*0080*/  LDCU UR7, c[0x0][0x360] ;  /* 0x00006c00ff0777ac */ /* 0x000ee20008000800 */
[----:B-1----:R-:W-:Y:S01]  /*0090*/  IMAD R0, R10, UR4, RZ ;  /* 0x000000040a007c24 */ /* 0x002fe2000f8e02ff */
[----:B------:R-:W1:Y:S04]  /*00a0*/  LDCU UR4, c[0x0][0x2f8] ;  /* 0x00005f00ff0477ac */ /* 0x000e680008000800 */
[C---:B0-----:R-:W-:Y:S01]  /*00b0*/  IADD3 R3, PT, PT, R0.reuse, R13, RZ ;  /* 0x0000000d00037210 */ /* 0x041fe20007ffe0ff */
[--C-:B---3--:R-:W-:Y:S01]  /*00c0*/  IMAD R11, R13, UR7, R12.reuse ;  /* 0x000000070d0b7c24 */ /* 0x108fe2000f8e020c */
[----:B------:R-:W-:Y:S01]  /*00d0*/  SHF.R.U32.HI R2, RZ, 0x5, R12 ;  /* 0x00000005ff027819 */ /* 0x000fe2000001160c */
[----:B------:R0:W-:Y:S02]  /*00e0*/  STL.64 [R1], R12 ;  /* 0x0000000c01007387 */ /* 0x0001e40000100a00 */
[----:B----4-:R-:W-:Y:S01]  /*00f0*/  IMAD R11, R0, UR6, R11 ;  /* 0x00000006000b7c24 */ /* 0x010fe2000f8e020b */
[----:B------:R-:W-:Y:S01]  /*0100*/  MOV R0, 0x0 ;  /* 0x0000000000007802 */ /* 0x000fe20000000f00 */
[----:B------:R0:W-:Y:S01]  /*0110*/  STL.64 [R1+0x10], R2 ;  /* 0x0000100201007387 */ /* 0x0001e20000100a00 */
[----:B------:R-:W3:Y:S02]  /*0120*/  LDCU.64 UR6, c[0x4][0x8] ;  /* 0x01000100ff0677ac */ /* 0x000ee40008000a00 */
[----:B------:R0:W4:Y:S01]  /*0130*/  LDC.64 R8, c[0x4][R0] ;  /* 0x0100000000087b82 */ /* 0x0001220000000a00 */
[----:B------:R0:W-:Y:S01]  /*0140*/  STL.64 [R1+0x8], R10 ;  /* 0x0000080a01007387 */ /* 0x0001e20000100a00 */
[----:B-1----:R-:W-:-:S05]  /*0150*/  IADD3 R6, P0, PT, R1, UR4, RZ ;  /* 0x0000000401067c10 */ /* 0x002fca000ff1e0ff */
[----:B--2---:R-:W-:Y:S02]  /*0160*/  IMAD.X R7, RZ, RZ, UR5, P0 ;  /* 0x00000005ff077e24 */ /* 0x004fe400080e06ff */
[----:B---3--:R-:W-:Y:S01]  /*0170*/  IMAD.U32 R4, RZ, RZ, UR6 ;  /* 0x00000006ff047e24 */ /* 0x008fe2000f8e00ff */
[----:B0-----:R-:W-:-:S07]  /*0180*/  MOV R5, UR7 ;  /* 0x0000000700057c02 */ /* 0x001fce0008000f00 */
[----:B------:R-:W-:-:S07]  /*0190*/  LEPC R20, `(.L_x_0) ;  /* 0x000000001014794e */ /* 0x000fce0000000000 */
[----:B----4-:R-:W-:Y:S05]  /*01a0*/  CALL.ABS.NOINC R8 ;  /* 0x0000000008007343 */ /* 0x010fea0003c00000 */
.L_x_0:
[----:B------:R-:W-:Y:S05]  /*01b0*/  EXIT ;  /* 0x000000000000794d */ /* 0x000fea0003800000 */
.L_x_1:
[----:B------:R-:W-:-:S00]  /*01c0*/  BRA `(.L_x_1) ;  /* 0xfffffffc00fc7947 */ /* 0x000fc0000383ffff */
[----:B------:R-:W-:-:S00]  /*01d0*/  NOP ;  /* 0x0000000000007918 */ /* 0x000fc00000000000 */
        /* <DEDUP_REMOVED lines=10> */
.L_x_2:


//--------------------- .nv.global.init           --------------------------
	.section	.nv.global.init,"aw",@progbits
.nv.global.init:
	.type		$str,@object
	.size		$str,(.L_0 - $str)
$str:
        /*0000*/ 	.byte	0x74, 0x68, 0x72, 0x65, 0x61, 0x64, 0x20, 0x69, 0x64, 0x3a, 0x25, 0x64, 0x20, 0x09, 0x62, 0x6c
        /*0010*/ 	.byte	0x6f, 0x63, 0x6b, 0x20, 0x69, 0x64, 0x2e, 0x78, 0x3a, 0x25, 0x64, 0x20, 0x09, 0x62, 0x6c, 0x6f
        /*0020*/ 	.byte	0x63, 0x6b, 0x20, 0x69, 0x64, 0x2e, 0x79, 0x3a, 0x25, 0x64, 0x20, 0x09, 0x74, 0x68, 0x72, 0x65
        /*0030*/ 	.byte	0x61, 0x64, 0x20, 0x67, 0x6c, 0x6f, 0x62, 0x61, 0x6c, 0x20, 0x69, 0x64, 0x3a, 0x25, 0x64, 0x20
        /*0040*/ 	.byte	0x09, 0x77, 0x61, 0x72, 0x70, 0x20, 0x69, 0x64, 0x3a, 0x25, 0x64, 0x20, 0x09, 0x62, 0x6c, 0x6f
        /*0050*/ 	.byte	0x63, 0x6b, 0x20, 0x67, 0x6c, 0x6f, 0x62, 0x61, 0x6c, 0x20, 0x69, 0x64, 0x3a, 0x25, 0x64, 0x0a
        /*0060*/ 	.byte	0x00
.L_0:


//--------------------- .nv.shared.reserved.0     --------------------------
	.section	.nv.shared.reserved.0,"aw",@nobits
	.weak		__nv_reservedSMEM_offset_0_alias
	.size		__nv_reservedSMEM_offset_0_alias, 0, 64
	.other		__nv_reservedSMEM_offset_0_alias,@"STO_CUDA_RESERVED_SHARED STV_DEFAULT"
__nv_reservedSMEM_offset_0_alias:
	.zero		0
	.zero		64


//--------------------- .nv.constant0.kernel      --------------------------
	.section	.nv.constant0.kernel,"a",@progbits
	.sectionflags	@""
	.align	4
.nv.constant0.kernel:
	.zero		896


//--------------------- SYMBOLS --------------------------

	.type		.nv.reservedSmem.offset0,@object
	.size		.nv.reservedSmem.offset0,0x4
	.type		vprintf,@function
